//
// Generated by NVIDIA NVVM Compiler
//
// Compiler Build ID: CL-36424714
// Cuda compilation tools, release 13.0, V13.0.88
// Based on NVVM 20.0.0
//

.version 9.0
.target sm_100
.address_size 64

	// .globl	_Z14coalesced_readPKfPfi

.visible .entry _Z14coalesced_readPKfPfi(
	.param .u64 .ptr .align 1 _Z14coalesced_readPKfPfi_param_0,
	.param .u64 .ptr .align 1 _Z14coalesced_readPKfPfi_param_1,
	.param .u32 _Z14coalesced_readPKfPfi_param_2
)
{
	.reg .pred 	%p<2>;
	.reg .b32 	%r<6>;
	.reg .b32 	%f<2>;
	.reg .b64 	%rd<8>;

	ld.param.u64 	%rd1, [_Z14coalesced_readPKfPfi_param_0];
	ld.param.u64 	%rd2, [_Z14coalesced_readPKfPfi_param_1];
	ld.param.u32 	%r2, [_Z14coalesced_readPKfPfi_param_2];
	mov.u32 	%r3, %ctaid.x;
	mov.u32 	%r4, %ntid.x;
	mov.u32 	%r5, %tid.x;
	mad.lo.s32 	%r1, %r3, %r4, %r5;
	setp.ge.s32 	%p1, %r1, %r2;
	@%p1 bra 	$L__BB0_2;
	cvta.to.global.u64 	%rd3, %rd1;
	cvta.to.global.u64 	%rd4, %rd2;
	mul.wide.s32 	%rd5, %r1, 4;
	add.s64 	%rd6, %rd3, %rd5;
	ld.global.nc.f32 	%f1, [%rd6];
	add.s64 	%rd7, %rd4, %rd5;
	st.global.f32 	[%rd7], %f1;
$L__BB0_2:
	ret;

}
	// .globl	_Z12strided_readPKfPfii
.visible .entry _Z12strided_readPKfPfii(
	.param .u64 .ptr .align 1 _Z12strided_readPKfPfii_param_0,
	.param .u64 .ptr .align 1 _Z12strided_readPKfPfii_param_1,
	.param .u32 _Z12strided_readPKfPfii_param_2,
	.param .u32 _Z12strided_readPKfPfii_param_3
)
{
	.reg .pred 	%p<2>;
	.reg .b32 	%r<9>;
	.reg .b32 	%f<2>;
	.reg .b64 	%rd<9>;

	ld.param.u64 	%rd1, [_Z12strided_readPKfPfii_param_0];
	ld.param.u64 	%rd2, [_Z12strided_readPKfPfii_param_1];
	ld.param.u32 	%r2, [_Z12strided_readPKfPfii_param_2];
	ld.param.u32 	%r3, [_Z12strided_readPKfPfii_param_3];
	mov.u32 	%r4, %ctaid.x;
	mov.u32 	%r5, %ntid.x;
	mov.u32 	%r6, %tid.x;
	mad.lo.s32 	%r1, %r4, %r5, %r6;
	setp.ge.s32 	%p1, %r1, %r2;
	@%p1 bra 	$L__BB1_2;
	cvta.to.global.u64 	%rd3, %rd1;
	cvta.to.global.u64 	%rd4, %rd2;
	mul.lo.s32 	%r7, %r3, %r1;
	rem.s32 	%r8, %r7, %r2;
	mul.wide.s32 	%rd5, %r8, 4;
	add.s64 	%rd6, %rd3, %rd5;
	ld.global.nc.f32 	%f1, [%rd6];
	mul.wide.s32 	%rd7, %r1, 4;
	add.s64 	%rd8, %rd4, %rd7;
	st.global.f32 	[%rd8], %f1;
$L__BB1_2:
	ret;

}


// ===== COMPILED SASS (sm_100) =====

	.target	sm_100

	.elftype	@"ET_EXEC"


//--------------------- .note.nv.tkinfo           --------------------------
	.section	.note.nv.tkinfo,"",@"SHT_NOTE"
	.sectionflags	@"SHF_NOTE_NV_TKINFO"
	.tkinfo
        /*0018*/ 	.word	0x00000002
        /*0030*/ 	.string	""
        /*0030*/ 	.string	"ptxas"
        /*0030*/ 	.string	"Cuda compilation tools, release 13.0, V13.0.88"
        /*0030*/ 	.string	"Build cuda_13.0.r13.0/compiler.36424714_0"
        /*0030*/ 	.string	"-arch sm_100 -m 64 "



//--------------------- .note.nv.cuinfo           --------------------------
	.section	.note.nv.cuinfo,"",@"SHT_NOTE"
	.sectionflags	@"SHF_NOTE_NV_CUINFO"
        /*0018*/ 	.short	0x0002
        /*001a*/ 	.short	0x0064
        /*001c*/ 	.short	0x0082
	.zero		2


//--------------------- .nv.info                  --------------------------
	.section	.nv.info,"",@"SHT_CUDA_INFO"
	.align	4


	//----- nvinfo : EIATTR_REGCOUNT
	.align		4
        /*0000*/ 	.byte	0x04, 0x2f
        /*0002*/ 	.short	(.L_1 - .L_0)
	.align		4
.L_0:
        /*0004*/ 	.word	index@(_Z14coalesced_readPKfPfi)
        /*0008*/ 	.word	0x0000000a


	//----- nvinfo : EIATTR_FRAME_SIZE
	.align		4
.L_1:
        /*000c*/ 	.byte	0x04, 0x11
        /*000e*/ 	.short	(.L_3 - .L_2)
	.align		4
.L_2:
        /*0010*/ 	.word	index@(_Z14coalesced_readPKfPfi)
        /*0014*/ 	.word	0x00000000


	//----- nvinfo : EIATTR_REGCOUNT
	.align		4
.L_3:
        /*0018*/ 	.byte	0x04, 0x2f
        /*001a*/ 	.short	(.L_5 - .L_4)
	.align		4
.L_4:
        /*001c*/ 	.word	index@(_Z12strided_readPKfPfii)
        /*0020*/ 	.word	0x0000000c


	//----- nvinfo : EIATTR_FRAME_SIZE
	.align		4
.L_5:
        /*0024*/ 	.byte	0x04, 0x11
        /*0026*/ 	.short	(.L_7 - .L_6)
	.align		4
.L_6:
        /*0028*/ 	.word	index@(_Z12strided_readPKfPfii)
        /*002c*/ 	.word	0x00000000


	//----- nvinfo : EIATTR_MIN_STACK_SIZE
	.align		4
.L_7:
        /*0030*/ 	.byte	0x04, 0x12
        /*0032*/ 	.short	(.L_9 - .L_8)
	.align		4
.L_8:
        /*0034*/ 	.word	index@(_Z12strided_readPKfPfii)
        /*0038*/ 	.word	0x00000000


	//----- nvinfo : EIATTR_MIN_STACK_SIZE
	.align		4
.L_9:
        /*003c*/ 	.byte	0x04, 0x12
        /*003e*/ 	.short	(.L_11 - .L_10)
	.align		4
.L_10:
        /*0040*/ 	.word	index@(_Z14coalesced_readPKfPfi)
        /*0044*/ 	.word	0x00000000
.L_11:


//--------------------- .nv.compat                --------------------------
	.section	.nv.compat,"",@"SHT_CUDA_COMPAT_INFO"
	.align	4
        /*0000*/ 	.byte	0x02, 0x09, 0x00, 0x00, 0x02, 0x02, 0x01, 0x00, 0x02, 0x05, 0x05, 0x00, 0x03, 0x07, 0x01, 0x01
        /*0010*/ 	.byte	0x02, 0x03, 0x00, 0x00, 0x02, 0x06, 0x01, 0x00, 0x04, 0x0b, 0x08, 0x00, 0x09, 0x00, 0x00, 0x00
        /*0020*/ 	.byte	0x00, 0x00, 0x00, 0x00


//--------------------- .nv.info._Z12strided_readPKfPfii --------------------------
	.section	.nv.info._Z12strided_readPKfPfii,"",@"SHT_CUDA_INFO"
	.sectionflags	@""
	.align	4


	//----- nvinfo : EIATTR_CUDA_API_VERSION
	.align		4
        /*0000*/ 	.byte	0x04, 0x37
        /*0002*/ 	.short	(.L_13 - .L_12)
.L_12:
        /*0004*/ 	.word	0x00000082


	//----- nvinfo : EIATTR_KPARAM_INFO
	.align		4
.L_13:
        /*0008*/ 	.byte	0x04, 0x17
        /*000a*/ 	.short	(.L_15 - .L_14)
.L_14:
        /*000c*/ 	.word	0x00000000
        /*0010*/ 	.short	0x0003
        /*0012*/ 	.short	0x0014
        /*0014*/ 	.byte	0x00, 0xf0, 0x11, 0x00


	//----- nvinfo : EIATTR_KPARAM_INFO
	.align		4
.L_15:
        /*0018*/ 	.byte	0x04, 0x17
        /*001a*/ 	.short	(.L_17 - .L_16)
.L_16:
        /*001c*/ 	.word	0x00000000
        /*0020*/ 	.short	0x0002
        /*0022*/ 	.short	0x0010
        /*0024*/ 	.byte	0x00, 0xf0, 0x11, 0x00


	//----- nvinfo : EIATTR_KPARAM_INFO
	.align		4
.L_17:
        /*0028*/ 	.byte	0x04, 0x17
        /*002a*/ 	.short	(.L_19 - .L_18)
.L_18:
        /*002c*/ 	.word	0x00000000
        /*0030*/ 	.short	0x0001
        /*0032*/ 	.short	0x0008
        /*0034*/ 	.byte	0x00, 0xf5, 0x21, 0x00


	//----- nvinfo : EIATTR_KPARAM_INFO
	.align		4
.L_19:
        /*0038*/ 	.byte	0x04, 0x17
        /*003a*/ 	.short	(.L_21 - .L_20)
.L_20:
        /*003c*/ 	.word	0x00000000
        /*0040*/ 	.short	0x0000
        /*0042*/ 	.short	0x0000
        /*0044*/ 	.byte	0x00, 0xf5, 0x21, 0x00


	//----- nvinfo : EIATTR_SPARSE_MMA_MASK
	.align		4
.L_21:
        /*0048*/ 	.byte	0x03, 0x50
        /*004a*/ 	.short	0x0000


	//----- nvinfo : EIATTR_MAXREG_COUNT
	.align		4
        /*004c*/ 	.byte	0x03, 0x1b
        /*004e*/ 	.short	0x00ff


	//----- nvinfo : EIATTR_MERCURY_ISA_VERSION
	.align		4
        /*0050*/ 	.byte	0x03, 0x5f
        /*0052*/ 	.short	0x0101


	//----- nvinfo : EIATTR_VRC_CTA_INIT_COUNT
	.align		4
        /*0054*/ 	.byte	0x02, 0x4a
	.zero		1
	.zero		1


	//----- nvinfo : EIATTR_EXIT_INSTR_OFFSETS
	.align		4
        /*0058*/ 	.byte	0x04, 0x1c
        /*005a*/ 	.short	(.L_23 - .L_22)


	//   ....[0]....
.L_22:
        /*005c*/ 	.word	0x00000070


	//   ....[1]....
        /*0060*/ 	.word	0x00000260


	//----- nvinfo : EIATTR_CBANK_PARAM_SIZE
	.align		4
.L_23:
        /*0064*/ 	.byte	0x03, 0x19
        /*0066*/ 	.short	0x0018


	//----- nvinfo : EIATTR_PARAM_CBANK
	.align		4
        /*0068*/ 	.byte	0x04, 0x0a
        /*006a*/ 	.short	(.L_25 - .L_24)
	.align		4
.L_24:
        /*006c*/ 	.word	index@(.nv.constant0._Z12strided_readPKfPfii)
        /*0070*/ 	.short	0x0380
        /*0072*/ 	.short	0x0018


	//----- nvinfo : EIATTR_SW_WAR
	.align		4
.L_25:
        /*0074*/ 	.byte	0x04, 0x36
        /*0076*/ 	.short	(.L_27 - .L_26)
.L_26:
        /*0078*/ 	.word	0x00000008
.L_27:


//--------------------- .nv.info._Z14coalesced_readPKfPfi --------------------------
	.section	.nv.info._Z14coalesced_readPKfPfi,"",@"SHT_CUDA_INFO"
	.sectionflags	@""
	.align	4


	//----- nvinfo : EIATTR_CUDA_API_VERSION
	.align		4
        /*0000*/ 	.byte	0x04, 0x37
        /*0002*/ 	.short	(.L_29 - .L_28)
.L_28:
        /*0004*/ 	.word	0x00000082


	//----- nvinfo : EIATTR_KPARAM_INFO
	.align		4
.L_29:
        /*0008*/ 	.byte	0x04, 0x17
        /*000a*/ 	.short	(.L_31 - .L_30)
.L_30:
        /*000c*/ 	.word	0x00000000
        /*0010*/ 	.short	0x0002
        /*0012*/ 	.short	0x0010
        /*0014*/ 	.byte	0x00, 0xf0, 0x11, 0x00


	//----- nvinfo : EIATTR_KPARAM_INFO
	.align		4
.L_31:
        /*0018*/ 	.byte	0x04, 0x17
        /*001a*/ 	.short	(.L_33 - .L_32)
.L_32:
        /*001c*/ 	.word	0x00000000
        /*0020*/ 	.short	0x0001
        /*0022*/ 	.short	0x0008
        /*0024*/ 	.byte	0x00, 0xf5, 0x21, 0x00


	//----- nvinfo : EIATTR_KPARAM_INFO
	.align		4
.L_33:
        /*0028*/ 	.byte	0x04, 0x17
        /*002a*/ 	.short	(.L_35 - .L_34)
.L_34:
        /*002c*/ 	.word	0x00000000
        /*0030*/ 	.short	0x0000
        /*0032*/ 	.short	0x0000
        /*0034*/ 	.byte	0x00, 0xf5, 0x21, 0x00


	//----- nvinfo : EIATTR_SPARSE_MMA_MASK
	.align		4
.L_35:
        /*0038*/ 	.byte	0x03, 0x50
        /*003a*/ 	.short	0x0000


	//----- nvinfo : EIATTR_MAXREG_COUNT
	.align		4
        /*003c*/ 	.byte	0x03, 0x1b
        /*003e*/ 	.short	0x00ff


	//----- nvinfo : EIATTR_MERCURY_ISA_VERSION
	.align		4
        /*0040*/ 	.byte	0x03, 0x5f
        /*0042*/ 	.short	0x0101


	//----- nvinfo : EIATTR_VRC_CTA_INIT_COUNT
	.align		4
        /*0044*/ 	.byte	0x02, 0x4a
	.zero		1
	.zero		1


	//----- nvinfo : EIATTR_EXIT_INSTR_OFFSETS
	.align		4
        /*0048*/ 	.byte	0x04, 0x1c
        /*004a*/ 	.short	(.L_37 - .L_36)


	//   ....[0]....
.L_36:
        /*004c*/ 	.word	0x00000070


	//   ....[1]....
        /*0050*/ 	.word	0x000000f0


	//----- nvinfo : EIATTR_CBANK_PARAM_SIZE
	.align		4
.L_37:
        /*0054*/ 	.byte	0x03, 0x19
        /*0056*/ 	.short	0x0014


	//----- nvinfo : EIATTR_PARAM_CBANK
	.align		4
        /*0058*/ 	.byte	0x04, 0x0a
        /*005a*/ 	.short	(.L_39 - .L_38)
	.align		4
.L_38:
        /*005c*/ 	.word	index@(.nv.constant0._Z14coalesced_readPKfPfi)
        /*0060*/ 	.short	0x0380
        /*0062*/ 	.short	0x0014


	//----- nvinfo : EIATTR_SW_WAR
	.align		4
.L_39:
        /*0064*/ 	.byte	0x04, 0x36
        /*0066*/ 	.short	(.L_41 - .L_40)
.L_40:
        /*0068*/ 	.word	0x00000008
.L_41:


//--------------------- .nv.callgraph             --------------------------
	.section	.nv.callgraph,"",@"SHT_CUDA_CALLGRAPH"
	.align	4
	.sectionentsize	8
	.align		4
        /*0000*/ 	.word	0x00000000
	.align		4
        /*0004*/ 	.word	0xffffffff
	.align		4
        /*0008*/ 	.word	0x00000000
	.align		4
        /*000c*/ 	.word	0xfffffffe
	.align		4
        /*0010*/ 	.word	0x00000000
	.align		4
        /*0014*/ 	.word	0xfffffffd
	.align		4
        /*0018*/ 	.word	0x00000000
	.align		4
        /*001c*/ 	.word	0xfffffffc


//--------------------- .text._Z12strided_readPKfPfii --------------------------
	.section	.text._Z12strided_readPKfPfii,"ax",@progbits
	.align	128
        .global         _Z12strided_readPKfPfii
        .type           _Z12strided_readPKfPfii,@function
        .size           _Z12strided_readPKfPfii,(.L_x_2 - _Z12strided_readPKfPfii)
        .other          _Z12strided_readPKfPfii,@"STO_CUDA_ENTRY STV_DEFAULT"
_Z12strided_readPKfPfii:
.text._Z12strided_readPKfPfii:
[----:B------:R-:W-:Y:S01]  /*0000*/  LDC R1, c[0x0][0x37c] ;  /* 0x0000df00ff017b82 */ /* 0x000fe20000000800 */
[----:B------:R-:W0:Y:S07]  /*0010*/  S2R R0, SR_TID.X ;  /* 0x0000000000007919 */ /* 0x000e2e0000002100 */
[----:B------:R-:W0:Y:S08]  /*0020*/  S2UR UR4, SR_CTAID.X ;  /* 0x00000000000479c3 */ /* 0x000e300000002500 */
[----:B------:R-:W0:Y:S08]  /*0030*/  LDC R7, c[0x0][0x360] ;  /* 0x0000d800ff077b82 */ /* 0x000e300000000800 */
[----:B------:R-:W1:Y:S01]  /*0040*/  LDC R6, c[0x0][0x390] ;  /* 0x0000e400ff067b82 */ /* 0x000e620000000800 */
[----:B0-----:R-:W-:-:S05]  /*0050*/  IMAD R7, R7, UR4, R0 ;  /* 0x0000000407077c24 */ /* 0x001fca000f8e0200 */
[----:B-1----:R-:W-:-:S13]  /*0060*/  ISETP.GE.AND P0, PT, R7, R6, PT ;  /* 0x000000060700720c */ /* 0x002fda0003f06270 */
[----:B------:R-:W-:Y:S05]  /*0070*/  @P0 EXIT ;  /* 0x000000000000094d */ /* 0x000fea0003800000 */
[----:B------:R-:W-:Y:S01]  /*0080*/  IABS R5, R6 ;  /* 0x0000000600057213 */ /* 0x000fe20000000000 */
[----:B------:R-:W0:Y:S03]  /*0090*/  LDCU UR4, c[0x0][0x394] ;  /* 0x00007280ff0477ac */ /* 0x000e260008000800 */
[----:B------:R-:W1:Y:S08]  /*00a0*/  I2F.RP R4, R5 ;  /* 0x0000000500047306 */ /* 0x000e700000209400 */
[----:B-1----:R-:W1:Y:S01]  /*00b0*/  MUFU.RCP R4, R4 ;  /* 0x0000000400047308 */ /* 0x002e620000001000 */
[----:B0-----:R-:W-:Y:S01]  /*00c0*/  IMAD R0, R7, UR4, RZ ;  /* 0x0000000407007c24 */ /* 0x001fe2000f8e02ff */
[----:B------:R-:W0:Y:S04]  /*00d0*/  LDCU.64 UR4, c[0x0][0x358] ;  /* 0x00006b00ff0477ac */ /* 0x000e280008000a00 */
[----:B------:R-:W-:-:S02]  /*00e0*/  ISETP.GE.AND P2, PT, R0, RZ, PT ;  /* 0x000000ff0000720c */ /* 0x000fc40003f46270 */
[----:B-1----:R-:W-:Y:S02]  /*00f0*/  IADD3 R2, PT, PT, R4, 0xffffffe, RZ ;  /* 0x0ffffffe04027810 */ /* 0x002fe40007ffe0ff */
[----:B------:R-:W-:Y:S02]  /*0100*/  IABS R4, R0 ;  /* 0x0000000000047213 */ /* 0x000fe40000000000 */
[----:B------:R1:W2:Y:S02]  /*0110*/  F2I.FTZ.U32.TRUNC.NTZ R3, R2 ;  /* 0x0000000200037305 */ /* 0x0002a4000021f000 */
[----:B-1----:R-:W-:Y:S01]  /*0120*/  IMAD.MOV.U32 R2, RZ, RZ, RZ ;  /* 0x000000ffff027224 */ /* 0x002fe200078e00ff */
[----:B--2---:R-:W-:-:S05]  /*0130*/  IADD3 R8, PT, PT, RZ, -R3, RZ ;  /* 0x80000003ff087210 */ /* 0x004fca0007ffe0ff */
[----:B------:R-:W-:-:S04]  /*0140*/  IMAD R9, R8, R5, RZ ;  /* 0x0000000508097224 */ /* 0x000fc800078e02ff */
[----:B------:R-:W-:-:S06]  /*0150*/  IMAD.HI.U32 R3, R3, R9, R2 ;  /* 0x0000000903037227 */ /* 0x000fcc00078e0002 */
[----:B------:R-:W-:-:S05]  /*0160*/  IMAD.HI.U32 R3, R3, R4, RZ ;  /* 0x0000000403037227 */ /* 0x000fca00078e00ff */
[----:B------:R-:W-:-:S05]  /*0170*/  IADD3 R3, PT, PT, -R3, RZ, RZ ;  /* 0x000000ff03037210 */ /* 0x000fca0007ffe1ff */
[C---:B------:R-:W-:Y:S02]  /*0180*/  IMAD R4, R5.reuse, R3, R4 ;  /* 0x0000000305047224 */ /* 0x040fe400078e0204 */
[----:B------:R-:W1:Y:S03]  /*0190*/  LDC.64 R2, c[0x0][0x380] ;  /* 0x0000e000ff027b82 */ /* 0x000e660000000a00 */
[----:B------:R-:W-:-:S13]  /*01a0*/  ISETP.GT.U32.AND P0, PT, R5, R4, PT ;  /* 0x000000040500720c */ /* 0x000fda0003f04070 */
[----:B------:R-:W-:Y:S01]  /*01b0*/  @!P0 IMAD.IADD R4, R4, 0x1, -R5 ;  /* 0x0000000104048824 */ /* 0x000fe200078e0a05 */
[----:B------:R-:W-:-:S04]  /*01c0*/  ISETP.NE.AND P0, PT, R6, RZ, PT ;  /* 0x000000ff0600720c */ /* 0x000fc80003f05270 */
[----:B------:R-:W-:-:S13]  /*01d0*/  ISETP.GT.U32.AND P1, PT, R5, R4, PT ;  /* 0x000000040500720c */ /* 0x000fda0003f24070 */
[----:B------:R-:W-:-:S05]  /*01e0*/  @!P1 IADD3 R4, PT, PT, R4, -R5, RZ ;  /* 0x8000000504049210 */ /* 0x000fca0007ffe0ff */
[----:B------:R-:W-:Y:S01]  /*01f0*/  @!P2 IMAD.MOV R4, RZ, RZ, -R4 ;  /* 0x000000ffff04a224 */ /* 0x000fe200078e0a04 */
[----:B------:R-:W-:-:S05]  /*0200*/  @!P0 LOP3.LUT R4, RZ, R6, RZ, 0x33, !PT ;  /* 0x00000006ff048212 */ /* 0x000fca00078e33ff */
[----:B-1----:R-:W-:Y:S02]  /*0210*/  IMAD.WIDE R2, R4, 0x4, R2 ;  /* 0x0000000404027825 */ /* 0x002fe400078e0202 */
[----:B------:R-:W1:Y:S04]  /*0220*/  LDC.64 R4, c[0x0][0x388] ;  /* 0x0000e200ff047b82 */ /* 0x000e680000000a00 */
[----:B0-----:R-:W2:Y:S01]  /*0230*/  LDG.E.CONSTANT R3, desc[UR4][R2.64] ;  /* 0x0000000402037981 */ /* 0x001ea2000c1e9900 */
[----:B-1----:R-:W-:-:S05]  /*0240*/  IMAD.WIDE R4, R7, 0x4, R4 ;  /* 0x0000000407047825 */ /* 0x002fca00078e0204 */
[----:B--2---:R-:W-:Y:S01]  /*0250*/  STG.E desc[UR4][R4.64], R3 ;  /* 0x0000000304007986 */ /* 0x004fe2000c101904 */
[----:B------:R-:W-:Y:S05]  /*0260*/  EXIT ;  /* 0x000000000000794d */ /* 0x000fea0003800000 */
.L_x_0:
[----:B------:R-:W-:-:S00]  /*0270*/  BRA `(.L_x_0) ;  /* 0xfffffffc00fc7947 */ /* 0x000fc0000383ffff */
[----:B------:R-:W-:-:S00]  /*0280*/  NOP ;  /* 0x0000000000007918 */ /* 0x000fc00000000000 */
[----:B------:R-:W-:-:S00]  /*0290*/  NOP ;  /* 0x0000000000007918 */ /* 0x000fc00000000000 */
[----:B------:R-:W-:-:S00]  /*02a0*/  NOP ;  /* 0x0000000000007918 */ /* 0x000fc00000000000 */
[----:B------:R-:W-:-:S00]  /*02b0*/  NOP ;  /* 0x0000000000007918 */ /* 0x000fc00000000000 */
[----:B------:R-:W-:-:S00]  /*02c0*/  NOP ;  /* 0x0000000000007918 */ /* 0x000fc00000000000 */
[----:B------:R-:W-:-:S00]  /*02d0*/  NOP ;  /* 0x0000000000007918 */ /* 0x000fc00000000000 */
[----:B------:R-:W-:-:S00]  /*02e0*/  NOP ;  /* 0x0000000000007918 */ /* 0x000fc00000000000 */
[----:B------:R-:W-:-:S00]  /*02f0*/  NOP ;  /* 0x0000000000007918 */ /* 0x000fc00000000000 */
.L_x_2:


//--------------------- .text._Z14coalesced_readPKfPfi --------------------------
	.section	.text._Z14coalesced_readPKfPfi,"ax",@progbits
	.align	128
        .global         _Z14coalesced_readPKfPfi
        .type           _Z14coalesced_readPKfPfi,@function
        .size           _Z14coalesced_readPKfPfi,(.L_x_3 - _Z14coalesced_readPKfPfi)
        .other          _Z14coalesced_readPKfPfi,@"STO_CUDA_ENTRY STV_DEFAULT"
_Z14coalesced_readPKfPfi:
.text._Z14coalesced_readPKfPfi:
[----:B------:R-:W-:Y:S01]  /*0000*/  LDC R1, c[0x0][0x37c] ;  /* 0x0000df00ff017b82 */ /* 0x000fe20000000800 */
[----:B------:R-:W0:Y:S07]  /*0010*/  S2R R0, SR_TID.X ;  /* 0x0000000000007919 */ /* 0x000e2e0000002100 */
[----:B------:R-:W0:Y:S01]  /*0020*/  S2UR UR4, SR_CTAID.X ;  /* 0x00000000000479c3 */ /* 0x000e220000002500 */
[----:B------:R-:W1:Y:S07]  /*0030*/  LDCU UR5, c[0x0][0x390] ;  /* 0x00007200ff0577ac */ /* 0x000e6e0008000800 */
[----:B------:R-:W0:Y:S02]  /*0040*/  LDC R7, c[0x0][0x360] ;  /* 0x0000d800ff077b82 */ /* 0x000e240000000800 */
[----:B0-----:R-:W-:-:S05]  /*0050*/  IMAD R7, R7, UR4, R0 ;  /* 0x0000000407077c24 */ /* 0x001fca000f8e0200 */
[----:B-1----:R-:W-:-:S13]  /*0060*/  ISETP.GE.AND P0, PT, R7, UR5, PT ;  /* 0x0000000507007c0c */ /* 0x002fda000bf06270 */
[----:B------:R-:W-:Y:S05]  /*0070*/  @P0 EXIT ;  /* 0x000000000000094d */ /* 0x000fea0003800000 */
[----:B------:R-:W0:Y:S01]  /*0080*/  LDC.64 R2, c[0x0][0x380] ;  /* 0x0000e000ff027b82 */ /* 0x000e220000000a00 */
[----:B------:R-:W1:Y:S07]  /*0090*/  LDCU.64 UR4, c[0x0][0x358] ;  /* 0x00006b00ff0477ac */ /* 0x000e6e0008000a00 */
[----:B------:R-:W2:Y:S01]  /*00a0*/  LDC.64 R4, c[0x0][0x388] ;  /* 0x0000e200ff047b82 */ /* 0x000ea20000000a00 */
[----:B0-----:R-:W-:-:S06]  /*00b0*/  IMAD.WIDE R2, R7, 0x4, R2 ;  /* 0x0000000407027825 */ /* 0x001fcc00078e0202 */
[----:B-1----:R-:W3:Y:S01]  /*00c0*/  LDG.E.CONSTANT R3, desc[UR4][R2.64] ;  /* 0x0000000402037981 */ /* 0x002ee2000c1e9900 */
[----:B--2---:R-:W-:-:S05]  /*00d0*/  IMAD.WIDE R4, R7, 0x4, R4 ;  /* 0x0000000407047825 */ /* 0x004fca00078e0204 */
[----:B---3--:R-:W-:Y:S01]  /*00e0*/  STG.E desc[UR4][R4.64], R3 ;  /* 0x0000000304007986 */ /* 0x008fe2000c101904 */
[----:B------:R-:W-:Y:S05]  /*00f0*/  EXIT ;  /* 0x000000000000794d */ /* 0x000fea0003800000 */
.L_x_1:
        /* <DEDUP_REMOVED lines=16> */
.L_x_3:


//--------------------- .nv.shared.reserved.0     --------------------------
	.section	.nv.shared.reserved.0,"aw",@nobits
	.weak		__nv_reservedSMEM_offset_0_alias
	.size		__nv_reservedSMEM_offset_0_alias, 0, 64
	.other		__nv_reservedSMEM_offset_0_alias,@"STO_CUDA_RESERVED_SHARED STV_DEFAULT"
__nv_reservedSMEM_offset_0_alias:
	.zero		0
	.zero		64


//--------------------- .nv.constant0._Z12strided_readPKfPfii --------------------------
	.section	.nv.constant0._Z12strided_readPKfPfii,"a",@progbits
	.sectionflags	@""
	.align	4
.nv.constant0._Z12strided_readPKfPfii:
	.zero		920


//--------------------- .nv.constant0._Z14coalesced_readPKfPfi --------------------------
	.section	.nv.constant0._Z14coalesced_readPKfPfi,"a",@progbits
	.sectionflags	@""
	.align	4
.nv.constant0._Z14coalesced_readPKfPfi:
	.zero		916


//--------------------- SYMBOLS --------------------------

	.type		.nv.reservedSmem.offset0,@object
	.size		.nv.reservedSmem.offset0,0x4
